//
// Generated by NVIDIA NVVM Compiler
//
// Compiler Build ID: CL-36424714
// Cuda compilation tools, release 13.0, V13.0.88
// Based on NVVM 20.0.0
//

.version 9.0
.target sm_100
.address_size 64

	// .globl	nv12_to_rgba

.visible .entry nv12_to_rgba(
	.param .u64 .ptr .align 1 nv12_to_rgba_param_0,
	.param .u64 .ptr .align 1 nv12_to_rgba_param_1,
	.param .u64 .ptr .align 1 nv12_to_rgba_param_2,
	.param .u32 nv12_to_rgba_param_3,
	.param .u32 nv12_to_rgba_param_4,
	.param .u32 nv12_to_rgba_param_5,
	.param .u32 nv12_to_rgba_param_6,
	.param .u32 nv12_to_rgba_param_7
)
{
	.reg .pred 	%p<4>;
	.reg .b16 	%rs<8>;
	.reg .b32 	%r<25>;
	.reg .b32 	%f<21>;
	.reg .b64 	%rd<13>;

	ld.param.u64 	%rd1, [nv12_to_rgba_param_0];
	ld.param.u64 	%rd2, [nv12_to_rgba_param_1];
	ld.param.u64 	%rd3, [nv12_to_rgba_param_2];
	ld.param.u32 	%r6, [nv12_to_rgba_param_3];
	ld.param.u32 	%r7, [nv12_to_rgba_param_4];
	ld.param.u32 	%r3, [nv12_to_rgba_param_5];
	ld.param.u32 	%r4, [nv12_to_rgba_param_6];
	ld.param.u32 	%r5, [nv12_to_rgba_param_7];
	mov.u32 	%r9, %ctaid.x;
	mov.u32 	%r10, %ntid.x;
	mov.u32 	%r11, %tid.x;
	mad.lo.s32 	%r1, %r9, %r10, %r11;
	mov.u32 	%r12, %ctaid.y;
	mov.u32 	%r13, %ntid.y;
	mov.u32 	%r14, %tid.y;
	mad.lo.s32 	%r15, %r12, %r13, %r14;
	setp.ge.s32 	%p1, %r1, %r6;
	setp.ge.s32 	%p2, %r15, %r7;
	or.pred  	%p3, %p1, %p2;
	@%p3 bra 	$L__BB0_2;
	cvta.to.global.u64 	%rd4, %rd1;
	cvta.to.global.u64 	%rd5, %rd2;
	cvta.to.global.u64 	%rd6, %rd3;
	mad.lo.s32 	%r16, %r3, %r15, %r1;
	cvt.s64.s32 	%rd7, %r16;
	add.s64 	%rd8, %rd4, %rd7;
	ld.global.nc.u8 	%rs1, [%rd8];
	cvt.u16.u8 	%rs2, %rs1;
	cvt.rn.f32.u16 	%f1, %rs2;
	shr.u32 	%r17, %r15, 1;
	and.b32  	%r18, %r1, -2;
	mad.lo.s32 	%r19, %r4, %r17, %r18;
	cvt.s64.s32 	%rd9, %r19;
	add.s64 	%rd10, %rd5, %rd9;
	ld.global.nc.u8 	%rs3, [%rd10];
	cvt.u16.u8 	%rs4, %rs3;
	cvt.rn.f32.u16 	%f2, %rs4;
	ld.global.nc.u8 	%rs5, [%rd10+1];
	cvt.u16.u8 	%rs6, %rs5;
	cvt.rn.f32.u16 	%f3, %rs6;
	add.f32 	%f4, %f1, 0fC1800000;
	mul.f32 	%f5, %f4, 0f3F94FDF4;
	add.f32 	%f6, %f2, 0fC3000000;
	add.f32 	%f7, %f3, 0fC3000000;
	fma.rn.f32 	%f8, %f7, 0f3FE58106, %f5;
	fma.rn.f32 	%f9, %f6, 0fBE5A1CAC, %f5;
	fma.rn.f32 	%f10, %f7, 0fBF0872B0, %f9;
	fma.rn.f32 	%f11, %f6, 0f40072B02, %f5;
	shl.b32 	%r20, %r1, 2;
	mad.lo.s32 	%r21, %r5, %r15, %r20;
	add.f32 	%f12, %f8, 0f3F000000;
	max.f32 	%f13, %f12, 0f00000000;
	min.f32 	%f14, %f13, 0f437F0000;
	cvt.rzi.u32.f32 	%r22, %f14;
	cvt.s64.s32 	%rd11, %r21;
	add.s64 	%rd12, %rd6, %rd11;
	st.global.u8 	[%rd12], %r22;
	add.f32 	%f15, %f10, 0f3F000000;
	max.f32 	%f16, %f15, 0f00000000;
	min.f32 	%f17, %f16, 0f437F0000;
	cvt.rzi.u32.f32 	%r23, %f17;
	st.global.u8 	[%rd12+1], %r23;
	add.f32 	%f18, %f11, 0f3F000000;
	max.f32 	%f19, %f18, 0f00000000;
	min.f32 	%f20, %f19, 0f437F0000;
	cvt.rzi.u32.f32 	%r24, %f20;
	st.global.u8 	[%rd12+2], %r24;
	mov.b16 	%rs7, 255;
	st.global.u8 	[%rd12+3], %rs7;
$L__BB0_2:
	ret;

}


// ===== COMPILED SASS (sm_100) =====

	.target	sm_100

	.elftype	@"ET_EXEC"


//--------------------- .note.nv.tkinfo           --------------------------
	.section	.note.nv.tkinfo,"",@"SHT_NOTE"
	.sectionflags	@"SHF_NOTE_NV_TKINFO"
	.tkinfo
        /*0018*/ 	.word	0x00000002
        /*0030*/ 	.string	""
        /*0030*/ 	.string	"ptxas"
        /*0030*/ 	.string	"Cuda compilation tools, release 13.0, V13.0.88"
        /*0030*/ 	.string	"Build cuda_13.0.r13.0/compiler.36424714_0"
        /*0030*/ 	.string	"-arch sm_100 -m 64 "



//--------------------- .note.nv.cuinfo           --------------------------
	.section	.note.nv.cuinfo,"",@"SHT_NOTE"
	.sectionflags	@"SHF_NOTE_NV_CUINFO"
        /*0018*/ 	.short	0x0002
        /*001a*/ 	.short	0x0064
        /*001c*/ 	.short	0x0082
	.zero		2


//--------------------- .nv.info                  --------------------------
	.section	.nv.info,"",@"SHT_CUDA_INFO"
	.align	4


	//----- nvinfo : EIATTR_REGCOUNT
	.align		4
        /*0000*/ 	.byte	0x04, 0x2f
        /*0002*/ 	.short	(.L_1 - .L_0)
	.align		4
.L_0:
        /*0004*/ 	.word	index@(nv12_to_rgba)
        /*0008*/ 	.word	0x0000000e


	//----- nvinfo : EIATTR_FRAME_SIZE
	.align		4
.L_1:
        /*000c*/ 	.byte	0x04, 0x11
        /*000e*/ 	.short	(.L_3 - .L_2)
	.align		4
.L_2:
        /*0010*/ 	.word	index@(nv12_to_rgba)
        /*0014*/ 	.word	0x00000000


	//----- nvinfo : EIATTR_MIN_STACK_SIZE
	.align		4
.L_3:
        /*0018*/ 	.byte	0x04, 0x12
        /*001a*/ 	.short	(.L_5 - .L_4)
	.align		4
.L_4:
        /*001c*/ 	.word	index@(nv12_to_rgba)
        /*0020*/ 	.word	0x00000000
.L_5:


//--------------------- .nv.compat                --------------------------
	.section	.nv.compat,"",@"SHT_CUDA_COMPAT_INFO"
	.align	4
        /*0000*/ 	.byte	0x02, 0x09, 0x00, 0x00, 0x02, 0x02, 0x01, 0x00, 0x02, 0x05, 0x05, 0x00, 0x03, 0x07, 0x01, 0x01
        /*0010*/ 	.byte	0x02, 0x03, 0x00, 0x00, 0x02, 0x06, 0x01, 0x00, 0x04, 0x0b, 0x08, 0x00, 0x09, 0x00, 0x00, 0x00
        /*0020*/ 	.byte	0x00, 0x00, 0x00, 0x00


//--------------------- .nv.info.nv12_to_rgba     --------------------------
	.section	.nv.info.nv12_to_rgba,"",@"SHT_CUDA_INFO"
	.sectionflags	@""
	.align	4


	//----- nvinfo : EIATTR_CUDA_API_VERSION
	.align		4
        /*0000*/ 	.byte	0x04, 0x37
        /*0002*/ 	.short	(.L_7 - .L_6)
.L_6:
        /*0004*/ 	.word	0x00000082


	//----- nvinfo : EIATTR_KPARAM_INFO
	.align		4
.L_7:
        /*0008*/ 	.byte	0x04, 0x17
        /*000a*/ 	.short	(.L_9 - .L_8)
.L_8:
        /*000c*/ 	.word	0x00000000
        /*0010*/ 	.short	0x0007
        /*0012*/ 	.short	0x0028
        /*0014*/ 	.byte	0x00, 0xf0, 0x11, 0x00


	//----- nvinfo : EIATTR_KPARAM_INFO
	.align		4
.L_9:
        /*0018*/ 	.byte	0x04, 0x17
        /*001a*/ 	.short	(.L_11 - .L_10)
.L_10:
        /*001c*/ 	.word	0x00000000
        /*0020*/ 	.short	0x0006
        /*0022*/ 	.short	0x0024
        /*0024*/ 	.byte	0x00, 0xf0, 0x11, 0x00


	//----- nvinfo : EIATTR_KPARAM_INFO
	.align		4
.L_11:
        /*0028*/ 	.byte	0x04, 0x17
        /*002a*/ 	.short	(.L_13 - .L_12)
.L_12:
        /*002c*/ 	.word	0x00000000
        /*0030*/ 	.short	0x0005
        /*0032*/ 	.short	0x0020
        /*0034*/ 	.byte	0x00, 0xf0, 0x11, 0x00


	//----- nvinfo : EIATTR_KPARAM_INFO
	.align		4
.L_13:
        /*0038*/ 	.byte	0x04, 0x17
        /*003a*/ 	.short	(.L_15 - .L_14)
.L_14:
        /*003c*/ 	.word	0x00000000
        /*0040*/ 	.short	0x0004
        /*0042*/ 	.short	0x001c
        /*0044*/ 	.byte	0x00, 0xf0, 0x11, 0x00


	//----- nvinfo : EIATTR_KPARAM_INFO
	.align		4
.L_15:
        /*0048*/ 	.byte	0x04, 0x17
        /*004a*/ 	.short	(.L_17 - .L_16)
.L_16:
        /*004c*/ 	.word	0x00000000
        /*0050*/ 	.short	0x0003
        /*0052*/ 	.short	0x0018
        /*0054*/ 	.byte	0x00, 0xf0, 0x11, 0x00


	//----- nvinfo : EIATTR_KPARAM_INFO
	.align		4
.L_17:
        /*0058*/ 	.byte	0x04, 0x17
        /*005a*/ 	.short	(.L_19 - .L_18)
.L_18:
        /*005c*/ 	.word	0x00000000
        /*0060*/ 	.short	0x0002
        /*0062*/ 	.short	0x0010
        /*0064*/ 	.byte	0x00, 0xf5, 0x21, 0x00


	//----- nvinfo : EIATTR_KPARAM_INFO
	.align		4
.L_19:
        /*0068*/ 	.byte	0x04, 0x17
        /*006a*/ 	.short	(.L_21 - .L_20)
.L_20:
        /*006c*/ 	.word	0x00000000
        /*0070*/ 	.short	0x0001
        /*0072*/ 	.short	0x0008
        /*0074*/ 	.byte	0x00, 0xf5, 0x21, 0x00


	//----- nvinfo : EIATTR_KPARAM_INFO
	.align		4
.L_21:
        /*0078*/ 	.byte	0x04, 0x17
        /*007a*/ 	.short	(.L_23 - .L_22)
.L_22:
        /*007c*/ 	.word	0x00000000
        /*0080*/ 	.short	0x0000
        /*0082*/ 	.short	0x0000
        /*0084*/ 	.byte	0x00, 0xf5, 0x21, 0x00


	//----- nvinfo : EIATTR_SPARSE_MMA_MASK
	.align		4
.L_23:
        /*0088*/ 	.byte	0x03, 0x50
        /*008a*/ 	.short	0x0000


	//----- nvinfo : EIATTR_MAXREG_COUNT
	.align		4
        /*008c*/ 	.byte	0x03, 0x1b
        /*008e*/ 	.short	0x00ff


	//----- nvinfo : EIATTR_MERCURY_ISA_VERSION
	.align		4
        /*0090*/ 	.byte	0x03, 0x5f
        /*0092*/ 	.short	0x0101


	//----- nvinfo : EIATTR_VRC_CTA_INIT_COUNT
	.align		4
        /*0094*/ 	.byte	0x02, 0x4a
	.zero		1
	.zero		1


	//----- nvinfo : EIATTR_EXIT_INSTR_OFFSETS
	.align		4
        /*0098*/ 	.byte	0x04, 0x1c
        /*009a*/ 	.short	(.L_25 - .L_24)


	//   ....[0]....
.L_24:
        /*009c*/ 	.word	0x000000c0


	//   ....[1]....
        /*00a0*/ 	.word	0x000003d0


	//----- nvinfo : EIATTR_CBANK_PARAM_SIZE
	.align		4
.L_25:
        /*00a4*/ 	.byte	0x03, 0x19
        /*00a6*/ 	.short	0x002c


	//----- nvinfo : EIATTR_PARAM_CBANK
	.align		4
        /*00a8*/ 	.byte	0x04, 0x0a
        /*00aa*/ 	.short	(.L_27 - .L_26)
	.align		4
.L_26:
        /*00ac*/ 	.word	index@(.nv.constant0.nv12_to_rgba)
        /*00b0*/ 	.short	0x0380
        /*00b2*/ 	.short	0x002c


	//----- nvinfo : EIATTR_SW_WAR
	.align		4
.L_27:
        /*00b4*/ 	.byte	0x04, 0x36
        /*00b6*/ 	.short	(.L_29 - .L_28)
.L_28:
        /*00b8*/ 	.word	0x00000008
.L_29:


//--------------------- .nv.callgraph             --------------------------
	.section	.nv.callgraph,"",@"SHT_CUDA_CALLGRAPH"
	.align	4
	.sectionentsize	8
	.align		4
        /*0000*/ 	.word	0x00000000
	.align		4
        /*0004*/ 	.word	0xffffffff
	.align		4
        /*0008*/ 	.word	0x00000000
	.align		4
        /*000c*/ 	.word	0xfffffffe
	.align		4
        /*0010*/ 	.word	0x00000000
	.align		4
        /*0014*/ 	.word	0xfffffffd
	.align		4
        /*0018*/ 	.word	0x00000000
	.align		4
        /*001c*/ 	.word	0xfffffffc


//--------------------- .text.nv12_to_rgba        --------------------------
	.section	.text.nv12_to_rgba,"ax",@progbits
	.align	128
        .global         nv12_to_rgba
        .type           nv12_to_rgba,@function
        .size           nv12_to_rgba,(.L_x_1 - nv12_to_rgba)
        .other          nv12_to_rgba,@"STO_CUDA_ENTRY STV_DEFAULT"
nv12_to_rgba:
.text.nv12_to_rgba:
[----:B------:R-:W-:Y:S01]  /*0000*/  LDC R1, c[0x0][0x37c] ;  /* 0x0000df00ff017b82 */ /* 0x000fe20000000800 */
[----:B------:R-:W0:Y:S07]  /*0010*/  S2R R5, SR_TID.Y ;  /* 0x0000000000057919 */ /* 0x000e2e0000002200 */
[----:B------:R-:W1:Y:S01]  /*0020*/  LDC R3, c[0x0][0x360] ;  /* 0x0000d800ff037b82 */ /* 0x000e620000000800 */
[----:B------:R-:W2:Y:S01]  /*0030*/  LDCU.64 UR6, c[0x0][0x398] ;  /* 0x00007300ff0677ac */ /* 0x000ea20008000a00 */
[----:B------:R-:W1:Y:S06]  /*0040*/  S2R R2, SR_TID.X ;  /* 0x0000000000027919 */ /* 0x000e6c0000002100 */
[----:B------:R-:W0:Y:S08]  /*0050*/  S2UR UR5, SR_CTAID.Y ;  /* 0x00000000000579c3 */ /* 0x000e300000002600 */
[----:B------:R-:W0:Y:S08]  /*0060*/  LDC R0, c[0x0][0x364] ;  /* 0x0000d900ff007b82 */ /* 0x000e300000000800 */
[----:B------:R-:W1:Y:S01]  /*0070*/  S2UR UR4, SR_CTAID.X ;  /* 0x00000000000479c3 */ /* 0x000e620000002500 */
[----:B0-----:R-:W-:-:S05]  /*0080*/  IMAD R0, R0, UR5, R5 ;  /* 0x0000000500007c24 */ /* 0x001fca000f8e0205 */
[----:B--2---:R-:W-:Y:S01]  /*0090*/  ISETP.GE.AND P0, PT, R0, UR7, PT ;  /* 0x0000000700007c0c */ /* 0x004fe2000bf06270 */
[----:B-1----:R-:W-:-:S05]  /*00a0*/  IMAD R3, R3, UR4, R2 ;  /* 0x0000000403037c24 */ /* 0x002fca000f8e0202 */
[----:B------:R-:W-:-:S13]  /*00b0*/  ISETP.GE.OR P0, PT, R3, UR6, P0 ;  /* 0x0000000603007c0c */ /* 0x000fda0008706670 */
[----:B------:R-:W-:Y:S05]  /*00c0*/  @P0 EXIT ;  /* 0x000000000000094d */ /* 0x000fea0003800000 */
[----:B------:R-:W0:Y:S01]  /*00d0*/  LDCU.64 UR6, c[0x0][0x3a0] ;  /* 0x00007400ff0677ac */ /* 0x000e220008000a00 */
[----:B------:R-:W-:Y:S02]  /*00e0*/  SHF.R.U32.HI R2, RZ, 0x1, R0 ;  /* 0x00000001ff027819 */ /* 0x000fe40000011600 */
[----:B------:R-:W-:Y:S01]  /*00f0*/  LOP3.LUT R5, R3, 0xfffffffe, RZ, 0xc0, !PT ;  /* 0xfffffffe03057812 */ /* 0x000fe200078ec0ff */
[----:B------:R-:W1:Y:S01]  /*0100*/  LDCU.128 UR8, c[0x0][0x380] ;  /* 0x00007000ff0877ac */ /* 0x000e620008000c00 */
[----:B------:R-:W2:Y:S01]  /*0110*/  LDCU.64 UR4, c[0x0][0x358] ;  /* 0x00006b00ff0477ac */ /* 0x000ea20008000a00 */
[----:B0-----:R-:W-:Y:S01]  /*0120*/  IMAD R7, R0, UR6, R3 ;  /* 0x0000000600077c24 */ /* 0x001fe2000f8e0203 */
[----:B------:R-:W0:Y:S01]  /*0130*/  LDCU UR6, c[0x0][0x3a8] ;  /* 0x00007500ff0677ac */ /* 0x000e220008000800 */
[----:B------:R-:W-:-:S03]  /*0140*/  IMAD R2, R2, UR7, R5 ;  /* 0x0000000702027c24 */ /* 0x000fc6000f8e0205 */
[C---:B-1----:R-:W-:Y:S02]  /*0150*/  IADD3 R6, P0, PT, R7.reuse, UR8, RZ ;  /* 0x0000000807067c10 */ /* 0x042fe4000ff1e0ff */
[C---:B------:R-:W-:Y:S02]  /*0160*/  IADD3 R4, P1, PT, R2.reuse, UR10, RZ ;  /* 0x0000000a02047c10 */ /* 0x040fe4000ff3e0ff */
[----:B------:R-:W-:Y:S01]  /*0170*/  LEA.HI.X.SX32 R7, R7, UR9, 0x1, P0 ;  /* 0x0000000907077c11 */ /* 0x000fe200080f0eff */
[----:B------:R-:W1:Y:S01]  /*0180*/  LDCU.64 UR8, c[0x0][0x390] ;  /* 0x00007200ff0877ac */ /* 0x000e620008000a00 */
[----:B------:R-:W-:-:S03]  /*0190*/  LEA.HI.X.SX32 R5, R2, UR11, 0x1, P1 ;  /* 0x0000000b02057c11 */ /* 0x000fc600088f0eff */
[----:B--2---:R-:W2:Y:S04]  /*01a0*/  LDG.E.U8.CONSTANT R6, desc[UR4][R6.64] ;  /* 0x0000000406067981 */ /* 0x004ea8000c1e9100 */
[----:B------:R-:W3:Y:S04]  /*01b0*/  LDG.E.U8.CONSTANT R8, desc[UR4][R4.64] ;  /* 0x0000000404087981 */ /* 0x000ee8000c1e9100 */
[----:B------:R-:W4:Y:S01]  /*01c0*/  LDG.E.U8.CONSTANT R9, desc[UR4][R4.64+0x1] ;  /* 0x0000010404097981 */ /* 0x000f22000c1e9100 */
[----:B------:R-:W-:-:S04]  /*01d0*/  IMAD.SHL.U32 R3, R3, 0x4, RZ ;  /* 0x0000000403037824 */ /* 0x000fc800078e00ff */
[----:B0-----:R-:W-:Y:S02]  /*01e0*/  IMAD R3, R0, UR6, R3 ;  /* 0x0000000600037c24 */ /* 0x001fe4000f8e0203 */
[----:B------:R-:W-:Y:S01]  /*01f0*/  IMAD.MOV.U32 R0, RZ, RZ, 0xff ;  /* 0x000000ffff007424 */ /* 0x000fe200078e00ff */
[----:B--2---:R-:W-:Y:S02]  /*0200*/  I2FP.F32.U32 R2, R6 ;  /* 0x0000000600027245 */ /* 0x004fe40000201000 */
[----:B---3--:R-:W-:-:S03]  /*0210*/  I2FP.F32.U32 R8, R8 ;  /* 0x0000000800087245 */ /* 0x008fc60000201000 */
[----:B------:R-:W-:Y:S01]  /*0220*/  FADD R2, R2, -16 ;  /* 0xc180000002027421 */ /* 0x000fe20000000000 */
[----:B----4-:R-:W-:Y:S01]  /*0230*/  I2FP.F32.U32 R9, R9 ;  /* 0x0000000900097245 */ /* 0x010fe20000201000 */
[----:B------:R-:W-:Y:S02]  /*0240*/  FADD R11, R8, -128 ;  /* 0xc3000000080b7421 */ /* 0x000fe40000000000 */
[----:B------:R-:W-:Y:S02]  /*0250*/  FMUL R2, R2, 1.1640000343322753906 ;  /* 0x3f94fdf402027820 */ /* 0x000fe40000400000 */
[----:B------:R-:W-:Y:S02]  /*0260*/  FADD R9, R9, -128 ;  /* 0xc300000009097421 */ /* 0x000fe40000000000 */
[--C-:B------:R-:W-:Y:S02]  /*0270*/  FFMA R8, R11, 2.1119999885559082031, R2.reuse ;  /* 0x40072b020b087823 */ /* 0x100fe40000000002 */
[--C-:B------:R-:W-:Y:S01]  /*0280*/  FFMA R6, R9, 1.7929999828338623047, R2.reuse ;  /* 0x3fe5810609067823 */ /* 0x100fe20000000002 */
[----:B------:R-:W-:Y:S01]  /*0290*/  FFMA R2, R11, -0.2129999995231628418, R2 ;  /* 0xbe5a1cac0b027823 */ /* 0x000fe20000000002 */
[----:B------:R-:W-:-:S02]  /*02a0*/  FADD R8, R8, 0.5 ;  /* 0x3f00000008087421 */ /* 0x000fc40000000000 */
[----:B------:R-:W-:Y:S01]  /*02b0*/  FADD R6, R6, 0.5 ;  /* 0x3f00000006067421 */ /* 0x000fe20000000000 */
[----:B------:R-:W-:Y:S02]  /*02c0*/  FFMA R2, R9, -0.53299999237060546875, R2 ;  /* 0xbf0872b009027823 */ /* 0x000fe40000000002 */
[----:B------:R-:W-:Y:S02]  /*02d0*/  FMNMX R8, RZ, R8, !PT ;  /* 0x00000008ff087209 */ /* 0x000fe40007800000 */
[----:B------:R-:W-:Y:S01]  /*02e0*/  FADD R2, R2, 0.5 ;  /* 0x3f00000002027421 */ /* 0x000fe20000000000 */
[----:B------:R-:W-:Y:S02]  /*02f0*/  FMNMX R6, RZ, R6, !PT ;  /* 0x00000006ff067209 */ /* 0x000fe40007800000 */
[----:B------:R-:W-:Y:S02]  /*0300*/  FMNMX R8, R8, 255, PT ;  /* 0x437f000008087809 */ /* 0x000fe40003800000 */
[----:B------:R-:W-:-:S02]  /*0310*/  FMNMX R2, RZ, R2, !PT ;  /* 0x00000002ff027209 */ /* 0x000fc40007800000 */
[----:B------:R-:W-:Y:S01]  /*0320*/  FMNMX R6, R6, 255, PT ;  /* 0x437f000006067809 */ /* 0x000fe20003800000 */
[----:B------:R-:W0:Y:S01]  /*0330*/  F2I.U32.TRUNC.NTZ R9, R8 ;  /* 0x0000000800097305 */ /* 0x000e22000020f000 */
[----:B------:R-:W-:Y:S02]  /*0340*/  FMNMX R4, R2, 255, PT ;  /* 0x437f000002047809 */ /* 0x000fe40003800000 */
[----:B-1----:R-:W-:-:S04]  /*0350*/  IADD3 R2, P0, PT, R3, UR8, RZ ;  /* 0x0000000803027c10 */ /* 0x002fc8000ff1e0ff */
[----:B------:R-:W-:Y:S01]  /*0360*/  LEA.HI.X.SX32 R3, R3, UR9, 0x1, P0 ;  /* 0x0000000903037c11 */ /* 0x000fe200080f0eff */
[----:B------:R-:W1:Y:S04]  /*0370*/  F2I.U32.TRUNC.NTZ R5, R6 ;  /* 0x0000000600057305 */ /* 0x000e68000020f000 */
[----:B------:R-:W-:Y:S04]  /*0380*/  STG.E.U8 desc[UR4][R2.64+0x3], R0 ;  /* 0x0000030002007986 */ /* 0x000fe8000c101104 */
[----:B------:R-:W2:Y:S01]  /*0390*/  F2I.U32.TRUNC.NTZ R7, R4 ;  /* 0x0000000400077305 */ /* 0x000ea2000020f000 */
[----:B0-----:R-:W-:Y:S04]  /*03a0*/  STG.E.U8 desc[UR4][R2.64+0x2], R9 ;  /* 0x0000020902007986 */ /* 0x001fe8000c101104 */
[----:B-1----:R-:W-:Y:S04]  /*03b0*/  STG.E.U8 desc[UR4][R2.64], R5 ;  /* 0x0000000502007986 */ /* 0x002fe8000c101104 */
[----:B--2---:R-:W-:Y:S01]  /*03c0*/  STG.E.U8 desc[UR4][R2.64+0x1], R7 ;  /* 0x0000010702007986 */ /* 0x004fe2000c101104 */
[----:B------:R-:W-:Y:S05]  /*03d0*/  EXIT ;  /* 0x000000000000794d */ /* 0x000fea0003800000 */
.L_x_0:
[----:B------:R-:W-:-:S00]  /*03e0*/  BRA `(.L_x_0) ;  /* 0xfffffffc00fc7947 */ /* 0x000fc0000383ffff */
[----:B------:R-:W-:-:S00]  /*03f0*/  NOP ;  /* 0x0000000000007918 */ /* 0x000fc00000000000 */
        /* <DEDUP_REMOVED lines=8> */
.L_x_1:


//--------------------- .nv.shared.reserved.0     --------------------------
	.section	.nv.shared.reserved.0,"aw",@nobits
	.weak		__nv_reservedSMEM_offset_0_alias
	.size		__nv_reservedSMEM_offset_0_alias, 0, 64
	.other		__nv_reservedSMEM_offset_0_alias,@"STO_CUDA_RESERVED_SHARED STV_DEFAULT"
__nv_reservedSMEM_offset_0_alias:
	.zero		0
	.zero		64


//--------------------- .nv.constant0.nv12_to_rgba --------------------------
	.section	.nv.constant0.nv12_to_rgba,"a",@progbits
	.sectionflags	@""
	.align	4
.nv.constant0.nv12_to_rgba:
	.zero		940


//--------------------- SYMBOLS --------------------------

	.type		.nv.reservedSmem.offset0,@object
	.size		.nv.reservedSmem.offset0,0x4
